//
// Generated by NVIDIA NVVM Compiler
//
// Compiler Build ID: CL-36424714
// Cuda compilation tools, release 13.0, V13.0.88
// Based on NVVM 20.0.0
//

.version 9.0
.target sm_100
.address_size 64

	// .globl	_Z19globalMem2SharedMemv
.extern .shared .align 16 .b8 s[];

.visible .entry _Z19globalMem2SharedMemv()
{


	ret;

}
	// .globl	_Z19SharedMem2globalMemv
.visible .entry _Z19SharedMem2globalMemv()
{


	ret;

}
	// .globl	_Z19SharedMem2Registersv
.visible .entry _Z19SharedMem2Registersv()
{


	ret;

}
	// .globl	_Z19Registers2SharedMemv
.visible .entry _Z19Registers2SharedMemv()
{


	ret;

}
	// .globl	_Z17bankConflictsReadPfiiPx
.visible .entry _Z17bankConflictsReadPfiiPx(
	.param .u64 .ptr .align 1 _Z17bankConflictsReadPfiiPx_param_0,
	.param .u32 _Z17bankConflictsReadPfiiPx_param_1,
	.param .u32 _Z17bankConflictsReadPfiiPx_param_2,
	.param .u64 .ptr .align 1 _Z17bankConflictsReadPfiiPx_param_3
)
{
	.reg .b32 	%r<7>;
	.reg .b32 	%f<2>;
	.reg .b64 	%rd<8>;

	ld.param.u64 	%rd3, [_Z17bankConflictsReadPfiiPx_param_0];
	ld.param.u32 	%r1, [_Z17bankConflictsReadPfiiPx_param_2];
	ld.param.u64 	%rd4, [_Z17bankConflictsReadPfiiPx_param_3];
	cvta.to.global.u64 	%rd5, %rd4;
	cvta.to.global.u64 	%rd6, %rd3;
	// begin inline asm
	mov.u64 	%rd1, %clock64;
	// end inline asm
	bar.sync 	0;
	mov.u32 	%r2, %tid.x;
	mul.lo.s32 	%r3, %r1, %r2;
	shl.b32 	%r4, %r3, 2;
	mov.u32 	%r5, s;
	add.s32 	%r6, %r5, %r4;
	ld.shared.f32 	%f1, [%r6];
	// begin inline asm
	mov.u64 	%rd2, %clock64;
	// end inline asm
	st.global.f32 	[%rd6], %f1;
	sub.s64 	%rd7, %rd2, %rd1;
	st.global.u64 	[%rd5], %rd7;
	ret;

}


// ===== COMPILED SASS (sm_100) =====

	.target	sm_100

	.elftype	@"ET_EXEC"


//--------------------- .note.nv.tkinfo           --------------------------
	.section	.note.nv.tkinfo,"",@"SHT_NOTE"
	.sectionflags	@"SHF_NOTE_NV_TKINFO"
	.tkinfo
        /*0018*/ 	.word	0x00000002
        /*0030*/ 	.string	""
        /*0030*/ 	.string	"ptxas"
        /*0030*/ 	.string	"Cuda compilation tools, release 13.0, V13.0.88"
        /*0030*/ 	.string	"Build cuda_13.0.r13.0/compiler.36424714_0"
        /*0030*/ 	.string	"-arch sm_100 -m 64 "



//--------------------- .note.nv.cuinfo           --------------------------
	.section	.note.nv.cuinfo,"",@"SHT_NOTE"
	.sectionflags	@"SHF_NOTE_NV_CUINFO"
        /*0018*/ 	.short	0x0002
        /*001a*/ 	.short	0x0064
        /*001c*/ 	.short	0x0082
	.zero		2


//--------------------- .nv.info                  --------------------------
	.section	.nv.info,"",@"SHT_CUDA_INFO"
	.align	4


	//----- nvinfo : EIATTR_REGCOUNT
	.align		4
        /*0000*/ 	.byte	0x04, 0x2f
        /*0002*/ 	.short	(.L_1 - .L_0)
	.align		4
.L_0:
        /*0004*/ 	.word	index@(_Z19globalMem2SharedMemv)
        /*0008*/ 	.word	0x00000004


	//----- nvinfo : EIATTR_FRAME_SIZE
	.align		4
.L_1:
        /*000c*/ 	.byte	0x04, 0x11
        /*000e*/ 	.short	(.L_3 - .L_2)
	.align		4
.L_2:
        /*0010*/ 	.word	index@(_Z19globalMem2SharedMemv)
        /*0014*/ 	.word	0x00000000


	//----- nvinfo : EIATTR_REGCOUNT
	.align		4
.L_3:
        /*0018*/ 	.byte	0x04, 0x2f
        /*001a*/ 	.short	(.L_5 - .L_4)
	.align		4
.L_4:
        /*001c*/ 	.word	index@(_Z19SharedMem2globalMemv)
        /*0020*/ 	.word	0x00000004


	//----- nvinfo : EIATTR_FRAME_SIZE
	.align		4
.L_5:
        /*0024*/ 	.byte	0x04, 0x11
        /*0026*/ 	.short	(.L_7 - .L_6)
	.align		4
.L_6:
        /*0028*/ 	.word	index@(_Z19SharedMem2globalMemv)
        /*002c*/ 	.word	0x00000000


	//----- nvinfo : EIATTR_REGCOUNT
	.align		4
.L_7:
        /*0030*/ 	.byte	0x04, 0x2f
        /*0032*/ 	.short	(.L_9 - .L_8)
	.align		4
.L_8:
        /*0034*/ 	.word	index@(_Z19SharedMem2Registersv)
        /*0038*/ 	.word	0x00000004


	//----- nvinfo : EIATTR_FRAME_SIZE
	.align		4
.L_9:
        /*003c*/ 	.byte	0x04, 0x11
        /*003e*/ 	.short	(.L_11 - .L_10)
	.align		4
.L_10:
        /*0040*/ 	.word	index@(_Z19SharedMem2Registersv)
        /*0044*/ 	.word	0x00000000


	//----- nvinfo : EIATTR_REGCOUNT
	.align		4
.L_11:
        /*0048*/ 	.byte	0x04, 0x2f
        /*004a*/ 	.short	(.L_13 - .L_12)
	.align		4
.L_12:
        /*004c*/ 	.word	index@(_Z19Registers2SharedMemv)
        /*0050*/ 	.word	0x00000004


	//----- nvinfo : EIATTR_FRAME_SIZE
	.align		4
.L_13:
        /*0054*/ 	.byte	0x04, 0x11
        /*0056*/ 	.short	(.L_15 - .L_14)
	.align		4
.L_14:
        /*0058*/ 	.word	index@(_Z19Registers2SharedMemv)
        /*005c*/ 	.word	0x00000000


	//----- nvinfo : EIATTR_REGCOUNT
	.align		4
.L_15:
        /*0060*/ 	.byte	0x04, 0x2f
        /*0062*/ 	.short	(.L_17 - .L_16)
	.align		4
.L_16:
        /*0064*/ 	.word	index@(_Z17bankConflictsReadPfiiPx)
        /*0068*/ 	.word	0x0000000e


	//----- nvinfo : EIATTR_FRAME_SIZE
	.align		4
.L_17:
        /*006c*/ 	.byte	0x04, 0x11
        /*006e*/ 	.short	(.L_19 - .L_18)
	.align		4
.L_18:
        /*0070*/ 	.word	index@(_Z17bankConflictsReadPfiiPx)
        /*0074*/ 	.word	0x00000000


	//----- nvinfo : EIATTR_MIN_STACK_SIZE
	.align		4
.L_19:
        /*0078*/ 	.byte	0x04, 0x12
        /*007a*/ 	.short	(.L_21 - .L_20)
	.align		4
.L_20:
        /*007c*/ 	.word	index@(_Z17bankConflictsReadPfiiPx)
        /*0080*/ 	.word	0x00000000


	//----- nvinfo : EIATTR_MIN_STACK_SIZE
	.align		4
.L_21:
        /*0084*/ 	.byte	0x04, 0x12
        /*0086*/ 	.short	(.L_23 - .L_22)
	.align		4
.L_22:
        /*0088*/ 	.word	index@(_Z19Registers2SharedMemv)
        /*008c*/ 	.word	0x00000000


	//----- nvinfo : EIATTR_MIN_STACK_SIZE
	.align		4
.L_23:
        /*0090*/ 	.byte	0x04, 0x12
        /*0092*/ 	.short	(.L_25 - .L_24)
	.align		4
.L_24:
        /*0094*/ 	.word	index@(_Z19SharedMem2Registersv)
        /*0098*/ 	.word	0x00000000


	//----- nvinfo : EIATTR_MIN_STACK_SIZE
	.align		4
.L_25:
        /*009c*/ 	.byte	0x04, 0x12
        /*009e*/ 	.short	(.L_27 - .L_26)
	.align		4
.L_26:
        /*00a0*/ 	.word	index@(_Z19SharedMem2globalMemv)
        /*00a4*/ 	.word	0x00000000


	//----- nvinfo : EIATTR_MIN_STACK_SIZE
	.align		4
.L_27:
        /*00a8*/ 	.byte	0x04, 0x12
        /*00aa*/ 	.short	(.L_29 - .L_28)
	.align		4
.L_28:
        /*00ac*/ 	.word	index@(_Z19globalMem2SharedMemv)
        /*00b0*/ 	.word	0x00000000
.L_29:


//--------------------- .nv.compat                --------------------------
	.section	.nv.compat,"",@"SHT_CUDA_COMPAT_INFO"
	.align	4
        /*0000*/ 	.byte	0x02, 0x09, 0x00, 0x00, 0x02, 0x02, 0x01, 0x00, 0x02, 0x05, 0x05, 0x00, 0x03, 0x07, 0x01, 0x01
        /*0010*/ 	.byte	0x02, 0x03, 0x00, 0x00, 0x02, 0x06, 0x01, 0x00, 0x04, 0x0b, 0x08, 0x00, 0x09, 0x00, 0x00, 0x00
        /*0020*/ 	.byte	0x00, 0x00, 0x00, 0x00


//--------------------- .nv.info._Z17bankConflictsReadPfiiPx --------------------------
	.section	.nv.info._Z17bankConflictsReadPfiiPx,"",@"SHT_CUDA_INFO"
	.sectionflags	@""
	.align	4


	//----- nvinfo : EIATTR_CUDA_API_VERSION
	.align		4
        /*0000*/ 	.byte	0x04, 0x37
        /*0002*/ 	.short	(.L_31 - .L_30)
.L_30:
        /*0004*/ 	.word	0x00000082


	//----- nvinfo : EIATTR_KPARAM_INFO
	.align		4
.L_31:
        /*0008*/ 	.byte	0x04, 0x17
        /*000a*/ 	.short	(.L_33 - .L_32)
.L_32:
        /*000c*/ 	.word	0x00000000
        /*0010*/ 	.short	0x0003
        /*0012*/ 	.short	0x0010
        /*0014*/ 	.byte	0x00, 0xf5, 0x21, 0x00


	//----- nvinfo : EIATTR_KPARAM_INFO
	.align		4
.L_33:
        /*0018*/ 	.byte	0x04, 0x17
        /*001a*/ 	.short	(.L_35 - .L_34)
.L_34:
        /*001c*/ 	.word	0x00000000
        /*0020*/ 	.short	0x0002
        /*0022*/ 	.short	0x000c
        /*0024*/ 	.byte	0x00, 0xf0, 0x11, 0x00


	//----- nvinfo : EIATTR_KPARAM_INFO
	.align		4
.L_35:
        /*0028*/ 	.byte	0x04, 0x17
        /*002a*/ 	.short	(.L_37 - .L_36)
.L_36:
        /*002c*/ 	.word	0x00000000
        /*0030*/ 	.short	0x0001
        /*0032*/ 	.short	0x0008
        /*0034*/ 	.byte	0x00, 0xf0, 0x11, 0x00


	//----- nvinfo : EIATTR_KPARAM_INFO
	.align		4
.L_37:
        /*0038*/ 	.byte	0x04, 0x17
        /*003a*/ 	.short	(.L_39 - .L_38)
.L_38:
        /*003c*/ 	.word	0x00000000
        /*0040*/ 	.short	0x0000
        /*0042*/ 	.short	0x0000
        /*0044*/ 	.byte	0x00, 0xf5, 0x21, 0x00


	//----- nvinfo : EIATTR_SPARSE_MMA_MASK
	.align		4
.L_39:
        /*0048*/ 	.byte	0x03, 0x50
        /*004a*/ 	.short	0x0000


	//----- nvinfo : EIATTR_MAXREG_COUNT
	.align		4
        /*004c*/ 	.byte	0x03, 0x1b
        /*004e*/ 	.short	0x00ff


	//----- nvinfo : EIATTR_NUM_BARRIERS
	.align		4
        /*0050*/ 	.byte	0x02, 0x4c
        /*0052*/ 	.byte	0x01
	.zero		1


	//----- nvinfo : EIATTR_MERCURY_ISA_VERSION
	.align		4
        /*0054*/ 	.byte	0x03, 0x5f
        /*0056*/ 	.short	0x0101


	//----- nvinfo : EIATTR_VRC_CTA_INIT_COUNT
	.align		4
        /*0058*/ 	.byte	0x02, 0x4a
	.zero		1
	.zero		1


	//----- nvinfo : EIATTR_EXIT_INSTR_OFFSETS
	.align		4
        /*005c*/ 	.byte	0x04, 0x1c
        /*005e*/ 	.short	(.L_41 - .L_40)


	//   ....[0]....
.L_40:
        /*0060*/ 	.word	0x00000140


	//----- nvinfo : EIATTR_CBANK_PARAM_SIZE
	.align		4
.L_41:
        /*0064*/ 	.byte	0x03, 0x19
        /*0066*/ 	.short	0x0018


	//----- nvinfo : EIATTR_PARAM_CBANK
	.align		4
        /*0068*/ 	.byte	0x04, 0x0a
        /*006a*/ 	.short	(.L_43 - .L_42)
	.align		4
.L_42:
        /*006c*/ 	.word	index@(.nv.constant0._Z17bankConflictsReadPfiiPx)
        /*0070*/ 	.short	0x0380
        /*0072*/ 	.short	0x0018


	//----- nvinfo : EIATTR_SW_WAR
	.align		4
.L_43:
        /*0074*/ 	.byte	0x04, 0x36
        /*0076*/ 	.short	(.L_45 - .L_44)
.L_44:
        /*0078*/ 	.word	0x00000008
.L_45:


//--------------------- .nv.info._Z19Registers2SharedMemv --------------------------
	.section	.nv.info._Z19Registers2SharedMemv,"",@"SHT_CUDA_INFO"
	.sectionflags	@""
	.align	4


	//----- nvinfo : EIATTR_CUDA_API_VERSION
	.align		4
        /*0000*/ 	.byte	0x04, 0x37
        /*0002*/ 	.short	(.L_47 - .L_46)
.L_46:
        /*0004*/ 	.word	0x00000082


	//----- nvinfo : EIATTR_SPARSE_MMA_MASK
	.align		4
.L_47:
        /*0008*/ 	.byte	0x03, 0x50
        /*000a*/ 	.short	0x0000


	//----- nvinfo : EIATTR_MAXREG_COUNT
	.align		4
        /*000c*/ 	.byte	0x03, 0x1b
        /*000e*/ 	.short	0x00ff


	//----- nvinfo : EIATTR_MERCURY_ISA_VERSION
	.align		4
        /*0010*/ 	.byte	0x03, 0x5f
        /*0012*/ 	.short	0x0101


	//----- nvinfo : EIATTR_VRC_CTA_INIT_COUNT
	.align		4
        /*0014*/ 	.byte	0x02, 0x4a
	.zero		1
	.zero		1


	//----- nvinfo : EIATTR_EXIT_INSTR_OFFSETS
	.align		4
        /*0018*/ 	.byte	0x04, 0x1c
        /*001a*/ 	.short	(.L_49 - .L_48)


	//   ....[0]....
.L_48:
        /*001c*/ 	.word	0x00000010


	//----- nvinfo : EIATTR_SW_WAR
	.align		4
.L_49:
        /*0020*/ 	.byte	0x04, 0x36
        /*0022*/ 	.short	(.L_51 - .L_50)
.L_50:
        /*0024*/ 	.word	0x00000008
.L_51:


//--------------------- .nv.info._Z19SharedMem2Registersv --------------------------
	.section	.nv.info._Z19SharedMem2Registersv,"",@"SHT_CUDA_INFO"
	.sectionflags	@""
	.align	4


	//----- nvinfo : EIATTR_CUDA_API_VERSION
	.align		4
        /*0000*/ 	.byte	0x04, 0x37
        /*0002*/ 	.short	(.L_53 - .L_52)
.L_52:
        /*0004*/ 	.word	0x00000082


	//----- nvinfo : EIATTR_SPARSE_MMA_MASK
	.align		4
.L_53:
        /*0008*/ 	.byte	0x03, 0x50
        /*000a*/ 	.short	0x0000


	//----- nvinfo : EIATTR_MAXREG_COUNT
	.align		4
        /*000c*/ 	.byte	0x03, 0x1b
        /*000e*/ 	.short	0x00ff


	//----- nvinfo : EIATTR_MERCURY_ISA_VERSION
	.align		4
        /*0010*/ 	.byte	0x03, 0x5f
        /*0012*/ 	.short	0x0101


	//----- nvinfo : EIATTR_VRC_CTA_INIT_COUNT
	.align		4
        /*0014*/ 	.byte	0x02, 0x4a
	.zero		1
	.zero		1


	//----- nvinfo : EIATTR_EXIT_INSTR_OFFSETS
	.align		4
        /*0018*/ 	.byte	0x04, 0x1c
        /*001a*/ 	.short	(.L_55 - .L_54)


	//   ....[0]....
.L_54:
        /*001c*/ 	.word	0x00000010


	//----- nvinfo : EIATTR_SW_WAR
	.align		4
.L_55:
        /*0020*/ 	.byte	0x04, 0x36
        /*0022*/ 	.short	(.L_57 - .L_56)
.L_56:
        /*0024*/ 	.word	0x00000008
.L_57:


//--------------------- .nv.info._Z19SharedMem2globalMemv --------------------------
	.section	.nv.info._Z19SharedMem2globalMemv,"",@"SHT_CUDA_INFO"
	.sectionflags	@""
	.align	4


	//----- nvinfo : EIATTR_CUDA_API_VERSION
	.align		4
        /*0000*/ 	.byte	0x04, 0x37
        /*0002*/ 	.short	(.L_59 - .L_58)
.L_58:
        /*0004*/ 	.word	0x00000082


	//----- nvinfo : EIATTR_SPARSE_MMA_MASK
	.align		4
.L_59:
        /*0008*/ 	.byte	0x03, 0x50
        /*000a*/ 	.short	0x0000


	//----- nvinfo : EIATTR_MAXREG_COUNT
	.align		4
        /*000c*/ 	.byte	0x03, 0x1b
        /*000e*/ 	.short	0x00ff


	//----- nvinfo : EIATTR_MERCURY_ISA_VERSION
	.align		4
        /*0010*/ 	.byte	0x03, 0x5f
        /*0012*/ 	.short	0x0101


	//----- nvinfo : EIATTR_VRC_CTA_INIT_COUNT
	.align		4
        /*0014*/ 	.byte	0x02, 0x4a
	.zero		1
	.zero		1


	//----- nvinfo : EIATTR_EXIT_INSTR_OFFSETS
	.align		4
        /*0018*/ 	.byte	0x04, 0x1c
        /*001a*/ 	.short	(.L_61 - .L_60)


	//   ....[0]....
.L_60:
        /*001c*/ 	.word	0x00000010


	//----- nvinfo : EIATTR_SW_WAR
	.align		4
.L_61:
        /*0020*/ 	.byte	0x04, 0x36
        /*0022*/ 	.short	(.L_63 - .L_62)
.L_62:
        /*0024*/ 	.word	0x00000008
.L_63:


//--------------------- .nv.info._Z19globalMem2SharedMemv --------------------------
	.section	.nv.info._Z19globalMem2SharedMemv,"",@"SHT_CUDA_INFO"
	.sectionflags	@""
	.align	4


	//----- nvinfo : EIATTR_CUDA_API_VERSION
	.align		4
        /*0000*/ 	.byte	0x04, 0x37
        /*0002*/ 	.short	(.L_65 - .L_64)
.L_64:
        /*0004*/ 	.word	0x00000082


	//----- nvinfo : EIATTR_SPARSE_MMA_MASK
	.align		4
.L_65:
        /*0008*/ 	.byte	0x03, 0x50
        /*000a*/ 	.short	0x0000


	//----- nvinfo : EIATTR_MAXREG_COUNT
	.align		4
        /*000c*/ 	.byte	0x03, 0x1b
        /*000e*/ 	.short	0x00ff


	//----- nvinfo : EIATTR_MERCURY_ISA_VERSION
	.align		4
        /*0010*/ 	.byte	0x03, 0x5f
        /*0012*/ 	.short	0x0101


	//----- nvinfo : EIATTR_VRC_CTA_INIT_COUNT
	.align		4
        /*0014*/ 	.byte	0x02, 0x4a
	.zero		1
	.zero		1


	//----- nvinfo : EIATTR_EXIT_INSTR_OFFSETS
	.align		4
        /*0018*/ 	.byte	0x04, 0x1c
        /*001a*/ 	.short	(.L_67 - .L_66)


	//   ....[0]....
.L_66:
        /*001c*/ 	.word	0x00000010


	//----- nvinfo : EIATTR_SW_WAR
	.align		4
.L_67:
        /*0020*/ 	.byte	0x04, 0x36
        /*0022*/ 	.short	(.L_69 - .L_68)
.L_68:
        /*0024*/ 	.word	0x00000008
.L_69:


//--------------------- .nv.callgraph             --------------------------
	.section	.nv.callgraph,"",@"SHT_CUDA_CALLGRAPH"
	.align	4
	.sectionentsize	8
	.align		4
        /*0000*/ 	.word	0x00000000
	.align		4
        /*0004*/ 	.word	0xffffffff
	.align		4
        /*0008*/ 	.word	0x00000000
	.align		4
        /*000c*/ 	.word	0xfffffffe
	.align		4
        /*0010*/ 	.word	0x00000000
	.align		4
        /*0014*/ 	.word	0xfffffffd
	.align		4
        /*0018*/ 	.word	0x00000000
	.align		4
        /*001c*/ 	.word	0xfffffffc


//--------------------- .text._Z17bankConflictsReadPfiiPx --------------------------
	.section	.text._Z17bankConflictsReadPfiiPx,"ax",@progbits
	.align	128
        .global         _Z17bankConflictsReadPfiiPx
        .type           _Z17bankConflictsReadPfiiPx,@function
        .size           _Z17bankConflictsReadPfiiPx,(.L_x_5 - _Z17bankConflictsReadPfiiPx)
        .other          _Z17bankConflictsReadPfiiPx,@"STO_CUDA_ENTRY STV_DEFAULT"
_Z17bankConflictsReadPfiiPx:
.text._Z17bankConflictsReadPfiiPx:
[----:B------:R-:W-:Y:S01]  /*0000*/  LDC R1, c[0x0][0x37c] ;  /* 0x0000df00ff017b82 */ /* 0x000fe20000000800 */
[----:B------:R-:W0:Y:S01]  /*0010*/  LDCU.64 UR6, c[0x0][0x358] ;  /* 0x00006b00ff0677ac */ /* 0x000e220008000a00 */
[----:B------:R-:W-:Y:S01]  /*0020*/  NOP ;  /* 0x0000000000007918 */ /* 0x000fe20000000000 */
[----:B------:R-:W-:Y:S01]  /*0030*/  CS2R R6, SR_CLOCKLO ;  /* 0x0000000000067805 */ /* 0x000fe20000015000 */
[----:B------:R-:W1:Y:S04]  /*0040*/  S2R R0, SR_TID.X ;  /* 0x0000000000007919 */ /* 0x000e680000002100 */
[----:B------:R-:W2:Y:S01]  /*0050*/  S2UR UR5, SR_CgaCtaId ;  /* 0x00000000000579c3 */ /* 0x000ea20000008800 */
[----:B------:R-:W1:Y:S01]  /*0060*/  LDCU UR8, c[0x0][0x38c] ;  /* 0x00007180ff0877ac */ /* 0x000e620008000800 */
[----:B------:R-:W-:-:S02]  /*0070*/  UMOV UR4, 0x400 ;  /* 0x0000040000047882 */ /* 0x000fc40000000000 */
[----:B--2---:R-:W-:Y:S01]  /*0080*/  ULEA UR4, UR5, UR4, 0x18 ;  /* 0x0000000405047291 */ /* 0x004fe2000f8ec0ff */
[----:B-1----:R-:W-:-:S05]  /*0090*/  IMAD R0, R0, UR8, RZ ;  /* 0x0000000800007c24 */ /* 0x002fca000f8e02ff */
[----:B------:R-:W-:Y:S01]  /*00a0*/  LEA R0, R0, UR4, 0x2 ;  /* 0x0000000400007c11 */ /* 0x000fe2000f8e10ff */
[----:B------:R-:W-:Y:S06]  /*00b0*/  BAR.SYNC.DEFER_BLOCKING 0x0 ;  /* 0x0000000000007b1d */ /* 0x000fec0000010000 */
[----:B------:R-:W0:Y:S01]  /*00c0*/  LDS R11, [R0] ;  /* 0x00000000000b7984 */ /* 0x000e220000000800 */
[----:B------:R-:W-:Y:S01]  /*00d0*/  CS2R R8, SR_CLOCKLO ;  /* 0x0000000000087805 */ /* 0x000fe20000015000 */
[----:B------:R-:W0:Y:S05]  /*00e0*/  LDC.64 R2, c[0x0][0x380] ;  /* 0x0000e000ff027b82 */ /* 0x000e2a0000000a00 */
[----:B------:R-:W-:-:S05]  /*00f0*/  IADD3 R6, P0, PT, -R6, R8, RZ ;  /* 0x0000000806067210 */ /* 0x000fca0007f1e1ff */
[----:B------:R-:W-:Y:S01]  /*0100*/  IMAD.X R7, R9, 0x1, ~R7, P0 ;  /* 0x0000000109077824 */ /* 0x000fe200000e0e07 */
[----:B------:R-:W1:Y:S01]  /*0110*/  LDC.64 R4, c[0x0][0x390] ;  /* 0x0000e400ff047b82 */ /* 0x000e620000000a00 */
[----:B0-----:R-:W-:Y:S04]  /*0120*/  STG.E desc[UR6][R2.64], R11 ;  /* 0x0000000b02007986 */ /* 0x001fe8000c101906 */
[----:B-1----:R-:W-:Y:S01]  /*0130*/  STG.E.64 desc[UR6][R4.64], R6 ;  /* 0x0000000604007986 */ /* 0x002fe2000c101b06 */
[----:B------:R-:W-:Y:S05]  /*0140*/  EXIT ;  /* 0x000000000000794d */ /* 0x000fea0003800000 */
.L_x_0:
[----:B------:R-:W-:-:S00]  /*0150*/  BRA `(.L_x_0) ;  /* 0xfffffffc00fc7947 */ /* 0x000fc0000383ffff */
[----:B------:R-:W-:-:S00]  /*0160*/  NOP ;  /* 0x0000000000007918 */ /* 0x000fc00000000000 */
        /* <DEDUP_REMOVED lines=9> */
.L_x_5:


//--------------------- .text._Z19Registers2SharedMemv --------------------------
	.section	.text._Z19Registers2SharedMemv,"ax",@progbits
	.align	128
        .global         _Z19Registers2SharedMemv
        .type           _Z19Registers2SharedMemv,@function
        .size           _Z19Registers2SharedMemv,(.L_x_6 - _Z19Registers2SharedMemv)
        .other          _Z19Registers2SharedMemv,@"STO_CUDA_ENTRY STV_DEFAULT"
_Z19Registers2SharedMemv:
.text._Z19Registers2SharedMemv:
[----:B------:R-:W-:Y:S01]  /*0000*/  LDC R1, c[0x0][0x37c] ;  /* 0x0000df00ff017b82 */ /* 0x000fe20000000800 */
[----:B------:R-:W-:Y:S05]  /*0010*/  EXIT ;  /* 0x000000000000794d */ /* 0x000fea0003800000 */
.L_x_1:
        /* <DEDUP_REMOVED lines=14> */
.L_x_6:


//--------------------- .text._Z19SharedMem2Registersv --------------------------
	.section	.text._Z19SharedMem2Registersv,"ax",@progbits
	.align	128
        .global         _Z19SharedMem2Registersv
        .type           _Z19SharedMem2Registersv,@function
        .size           _Z19SharedMem2Registersv,(.L_x_7 - _Z19SharedMem2Registersv)
        .other          _Z19SharedMem2Registersv,@"STO_CUDA_ENTRY STV_DEFAULT"
_Z19SharedMem2Registersv:
.text._Z19SharedMem2Registersv:
[----:B------:R-:W-:Y:S01]  /*0000*/  LDC R1, c[0x0][0x37c] ;  /* 0x0000df00ff017b82 */ /* 0x000fe20000000800 */
[----:B------:R-:W-:Y:S05]  /*0010*/  EXIT ;  /* 0x000000000000794d */ /* 0x000fea0003800000 */
.L_x_2:
        /* <DEDUP_REMOVED lines=14> */
.L_x_7:


//--------------------- .text._Z19SharedMem2globalMemv --------------------------
	.section	.text._Z19SharedMem2globalMemv,"ax",@progbits
	.align	128
        .global         _Z19SharedMem2globalMemv
        .type           _Z19SharedMem2globalMemv,@function
        .size           _Z19SharedMem2globalMemv,(.L_x_8 - _Z19SharedMem2globalMemv)
        .other          _Z19SharedMem2globalMemv,@"STO_CUDA_ENTRY STV_DEFAULT"
_Z19SharedMem2globalMemv:
.text._Z19SharedMem2globalMemv:
[----:B------:R-:W-:Y:S01]  /*0000*/  LDC R1, c[0x0][0x37c] ;  /* 0x0000df00ff017b82 */ /* 0x000fe20000000800 */
[----:B------:R-:W-:Y:S05]  /*0010*/  EXIT ;  /* 0x000000000000794d */ /* 0x000fea0003800000 */
.L_x_3:
        /* <DEDUP_REMOVED lines=14> */
.L_x_8:


//--------------------- .text._Z19globalMem2SharedMemv --------------------------
	.section	.text._Z19globalMem2SharedMemv,"ax",@progbits
	.align	128
        .global         _Z19globalMem2SharedMemv
        .type           _Z19globalMem2SharedMemv,@function
        .size           _Z19globalMem2SharedMemv,(.L_x_9 - _Z19globalMem2SharedMemv)
        .other          _Z19globalMem2SharedMemv,@"STO_CUDA_ENTRY STV_DEFAULT"
_Z19globalMem2SharedMemv:
.text._Z19globalMem2SharedMemv:
[----:B------:R-:W-:Y:S01]  /*0000*/  LDC R1, c[0x0][0x37c] ;  /* 0x0000df00ff017b82 */ /* 0x000fe20000000800 */
[----:B------:R-:W-:Y:S05]  /*0010*/  EXIT ;  /* 0x000000000000794d */ /* 0x000fea0003800000 */
.L_x_4:
        /* <DEDUP_REMOVED lines=14> */
.L_x_9:


//--------------------- .nv.shared._Z17bankConflictsReadPfiiPx --------------------------
	.section	.nv.shared._Z17bankConflictsReadPfiiPx,"aw",@nobits
	.sectionflags	@""
	.align	16
	.zero		1024


//--------------------- .nv.shared.reserved.0     --------------------------
	.section	.nv.shared.reserved.0,"aw",@nobits
	.weak		__nv_reservedSMEM_offset_0_alias
	.size		__nv_reservedSMEM_offset_0_alias, 0, 64
	.other		__nv_reservedSMEM_offset_0_alias,@"STO_CUDA_RESERVED_SHARED STV_DEFAULT"
__nv_reservedSMEM_offset_0_alias:
	.zero		0
	.zero		64


//--------------------- .nv.shared._Z19Registers2SharedMemv --------------------------
	.section	.nv.shared._Z19Registers2SharedMemv,"aw",@nobits
	.sectionflags	@""
	.align	16
	.zero		1024


//--------------------- .nv.shared._Z19SharedMem2Registersv --------------------------
	.section	.nv.shared._Z19SharedMem2Registersv,"aw",@nobits
	.sectionflags	@""
	.align	16
	.zero		1024


//--------------------- .nv.shared._Z19SharedMem2globalMemv --------------------------
	.section	.nv.shared._Z19SharedMem2globalMemv,"aw",@nobits
	.sectionflags	@""
	.align	16
	.zero		1024


//--------------------- .nv.shared._Z19globalMem2SharedMemv --------------------------
	.section	.nv.shared._Z19globalMem2SharedMemv,"aw",@nobits
	.sectionflags	@""
	.align	16
	.zero		1024


//--------------------- .nv.constant0._Z17bankConflictsReadPfiiPx --------------------------
	.section	.nv.constant0._Z17bankConflictsReadPfiiPx,"a",@progbits
	.sectionflags	@""
	.align	4
.nv.constant0._Z17bankConflictsReadPfiiPx:
	.zero		920


//--------------------- .nv.constant0._Z19Registers2SharedMemv --------------------------
	.section	.nv.constant0._Z19Registers2SharedMemv,"a",@progbits
	.sectionflags	@""
	.align	4
.nv.constant0._Z19Registers2SharedMemv:
	.zero		896


//--------------------- .nv.constant0._Z19SharedMem2Registersv --------------------------
	.section	.nv.constant0._Z19SharedMem2Registersv,"a",@progbits
	.sectionflags	@""
	.align	4
.nv.constant0._Z19SharedMem2Registersv:
	.zero		896


//--------------------- .nv.constant0._Z19SharedMem2globalMemv --------------------------
	.section	.nv.constant0._Z19SharedMem2globalMemv,"a",@progbits
	.sectionflags	@""
	.align	4
.nv.constant0._Z19SharedMem2globalMemv:
	.zero		896


//--------------------- .nv.constant0._Z19globalMem2SharedMemv --------------------------
	.section	.nv.constant0._Z19globalMem2SharedMemv,"a",@progbits
	.sectionflags	@""
	.align	4
.nv.constant0._Z19globalMem2SharedMemv:
	.zero		896


//--------------------- SYMBOLS --------------------------

	.type		.nv.reservedSmem.offset0,@object
	.size		.nv.reservedSmem.offset0,0x4
	.type		.nv.reservedSmem.cap,@object
	.size		.nv.reservedSmem.cap,0x4
